	.headerflags	@"EF_CUDA_TEXMODE_UNIFIED EF_CUDA_64BIT_ADDRESS EF_CUDA_ACCELERATORS EF_CUDA_SM90 EF_CUDA_VIRTUAL_SM(EF_CUDA_SM90)"
	.elftype	@"ET_EXEC"


//--------------------- .nv.info                  --------------------------
	.section	.nv.info,"",@"SHT_CUDA_INFO"
	.align	4


	//----- nvinfo : EIATTR_REGCOUNT
	.align		4
        /*0000*/ 	.byte	0x04, 0x2f
        /*0002*/ 	.short	(.L_1 - .L_0)
	.align		4
.L_0:
        /*0004*/ 	.word	index@(triton_poi_fused_convolution_0)
        /*0008*/ 	.word	0x00000012


	//----- nvinfo : EIATTR_MIN_STACK_SIZE
	.align		4
.L_1:
        /*000c*/ 	.byte	0x04, 0x12
        /*000e*/ 	.short	(.L_3 - .L_2)
	.align		4
.L_2:
        /*0010*/ 	.word	index@(triton_poi_fused_convolution_0)
        /*0014*/ 	.word	0x00000000


	//----- nvinfo : EIATTR_FRAME_SIZE
	.align		4
.L_3:
        /*0018*/ 	.byte	0x04, 0x11
        /*001a*/ 	.short	(.L_5 - .L_4)
	.align		4
.L_4:
        /*001c*/ 	.word	index@(triton_poi_fused_convolution_0)
        /*0020*/ 	.word	0x00000000


	//----- nvinfo : EIATTR_MIN_STACK_SIZE
	.align		4
.L_5:
        /*0024*/ 	.byte	0x04, 0x12
        /*0026*/ 	.short	(.L_7 - .L_6)
	.align		4
.L_6:
        /*0028*/ 	.word	index@(triton_poi_fused_convolution_0)
        /*002c*/ 	.word	0x00000000
.L_7:


//--------------------- .nv.info.triton_poi_fused_convolution_0 --------------------------
	.section	.nv.info.triton_poi_fused_convolution_0,"",@"SHT_CUDA_INFO"
	.sectionflags	@""
	.align	4


	//----- nvinfo : EIATTR_CUDA_API_VERSION
	.align		4
        /*0000*/ 	.byte	0x04, 0x37
        /*0002*/ 	.short	(.L_9 - .L_8)
.L_8:
        /*0004*/ 	.word	0x0000007c


	//----- nvinfo : EIATTR_KPARAM_INFO
	.align		4
.L_9:
        /*0008*/ 	.byte	0x04, 0x17
        /*000a*/ 	.short	(.L_11 - .L_10)
.L_10:
        /*000c*/ 	.word	0x00000000
        /*0010*/ 	.short	0x0002
        /*0012*/ 	.short	0x0010
        /*0014*/ 	.byte	0x00, 0xf0, 0x11, 0x00


	//----- nvinfo : EIATTR_KPARAM_INFO
	.align		4
.L_11:
        /*0018*/ 	.byte	0x04, 0x17
        /*001a*/ 	.short	(.L_13 - .L_12)
.L_12:
        /*001c*/ 	.word	0x00000000
        /*0020*/ 	.short	0x0001
        /*0022*/ 	.short	0x0008
        /*0024*/ 	.byte	0x00, 0xf4, 0x21, 0x00


	//----- nvinfo : EIATTR_KPARAM_INFO
	.align		4
.L_13:
        /*0028*/ 	.byte	0x04, 0x17
        /*002a*/ 	.short	(.L_15 - .L_14)
.L_14:
        /*002c*/ 	.word	0x00000000
        /*0030*/ 	.short	0x0000
        /*0032*/ 	.short	0x0000
        /*0034*/ 	.byte	0x00, 0xf4, 0x21, 0x00


	//----- nvinfo : EIATTR_SPARSE_MMA_MASK
	.align		4
.L_15:
        /*0038*/ 	.byte	0x03, 0x50
        /*003a*/ 	.short	0x0000


	//----- nvinfo : EIATTR_MAXREG_COUNT
	.align		4
        /*003c*/ 	.byte	0x03, 0x1b
        /*003e*/ 	.short	0x00ff


	//----- nvinfo : EIATTR_EXIT_INSTR_OFFSETS
	.align		4
        /*0040*/ 	.byte	0x04, 0x1c
        /*0042*/ 	.short	(.L_17 - .L_16)


	//   ....[0]....
.L_16:
        /*0044*/ 	.word	0x00000260


	//----- nvinfo : EIATTR_REQNTID
	.align		4
.L_17:
        /*0048*/ 	.byte	0x04, 0x10
        /*004a*/ 	.short	(.L_19 - .L_18)
.L_18:
        /*004c*/ 	.word	0x00000080
        /*0050*/ 	.word	0x00000001
        /*0054*/ 	.word	0x00000001


	//----- nvinfo : EIATTR_CBANK_PARAM_SIZE
	.align		4
.L_19:
        /*0058*/ 	.byte	0x03, 0x19
        /*005a*/ 	.short	0x0014


	//----- nvinfo : EIATTR_PARAM_CBANK
	.align		4
        /*005c*/ 	.byte	0x04, 0x0a
        /*005e*/ 	.short	(.L_21 - .L_20)
	.align		4
.L_20:
        /*0060*/ 	.word	index@(.nv.constant0.triton_poi_fused_convolution_0)
        /*0064*/ 	.short	0x0210
        /*0066*/ 	.short	0x0014


	//----- nvinfo : EIATTR_SW_WAR
	.align		4
.L_21:
        /*0068*/ 	.byte	0x04, 0x36
        /*006a*/ 	.short	(.L_23 - .L_22)
.L_22:
        /*006c*/ 	.word	0x00000008
.L_23:


//--------------------- .nv.callgraph             --------------------------
	.section	.nv.callgraph,"",@"SHT_CUDA_CALLGRAPH"
	.align	4
	.sectionentsize	8
	.align		4
        /*0000*/ 	.word	0x00000000
	.align		4
        /*0004*/ 	.word	0xffffffff
	.align		4
        /*0008*/ 	.word	0x00000000
	.align		4
        /*000c*/ 	.word	0xfffffffe
	.align		4
        /*0010*/ 	.word	0x00000000
	.align		4
        /*0014*/ 	.word	0xfffffffd
	.align		4
        /*0018*/ 	.word	0x00000000
	.align		4
        /*001c*/ 	.word	0xfffffffc


//--------------------- .text.triton_poi_fused_convolution_0 --------------------------
	.section	.text.triton_poi_fused_convolution_0,"ax",@progbits
	.align	128
        .global         triton_poi_fused_convolution_0
        .type           triton_poi_fused_convolution_0,@function
        .size           triton_poi_fused_convolution_0,(.L_x_1 - triton_poi_fused_convolution_0)
        .other          triton_poi_fused_convolution_0,@"STO_CUDA_ENTRY STV_DEFAULT"
triton_poi_fused_convolution_0:
.text.triton_poi_fused_convolution_0:
[----:B------:R-:W-:Y:S01]  /*0000*/  LDC R1, c[0x0][0x28] ;  /* 0x00000a00ff017b82 */ /* 0x000fe20000000800 */
[----:B------:R-:W1:Y:S07]  /*0010*/  S2R R0, SR_TID.X ;  /* 0x0000000000007919 */ /* 0x000e6e0000002100 */
[----:B------:R-:W2:Y:S01]  /*0020*/  LDC.64 R2, c[0x0][0x218] ;  /* 0x00008600ff027b82 */ /* 0x000ea20000000a00 */
[----:B------:R-:W-:Y:S01]  /*0030*/  ULDC.64 UR4, c[0x0][0x208] ;  /* 0x0000820000047ab9 */ /* 0x000fe20000000a00 */
[----:B------:R-:W3:Y:S06]  /*0040*/  S2R R5, SR_CTAID.X ;  /* 0x0000000000057919 */ /* 0x000eec0000002500 */
[----:B------:R-:W4:Y:S01]  /*0050*/  LDC.64 R8, c[0x0][0x210] ;  /* 0x00008400ff087b82 */ /* 0x000f220000000a00 */
[----:B-1----:R-:W-:-:S02]  /*0060*/  SHF.L.U32 R0, R0, 0x2, RZ ;  /* 0x0000000200007819 */ /* 0x002fc400000006ff */
[----:B---3--:R-:W-:Y:S02]  /*0070*/  SHF.R.S32.HI R4, RZ, 0x15, R5 ;  /* 0x00000015ff047819 */ /* 0x008fe40000011405 */
[----:B------:R-:W-:Y:S02]  /*0080*/  LOP3.LUT R0, R0, 0x1fc, RZ, 0xc0, !PT ;  /* 0x000001fc00007812 */ /* 0x000fe400078ec0ff */
[----:B------:R-:W-:Y:S02]  /*0090*/  SGXT R4, R4, 0x1 ;  /* 0x000000010404781a */ /* 0x000fe40000000200 */
[----:B------:R-:W-:-:S04]  /*00a0*/  LEA R5, R5, R0, 0xa ;  /* 0x0000000005057211 */ /* 0x000fc800078e50ff */
[----:B------:R-:W-:Y:S01]  /*00b0*/  LEA.HI R4, R4, R5, RZ, 0xc ;  /* 0x0000000504047211 */ /* 0x000fe200078f60ff */
[----:B----4-:R-:W-:-:S04]  /*00c0*/  IMAD.WIDE R8, R5, 0x4, R8 ;  /* 0x0000000405087825 */ /* 0x010fc800078e0208 */
[----:B------:R-:W-:Y:S01]  /*00d0*/  VIADD R0, R4, 0x200 ;  /* 0x0000020004007836 */ /* 0x000fe20000000000 */
[----:B------:R-:W-:-:S04]  /*00e0*/  SHF.R.S32.HI R4, RZ, 0xc, R4 ;  /* 0x0000000cff047819 */ /* 0x000fc80000011404 */
[----:B------:R-:W-:Y:S02]  /*00f0*/  SHF.R.S32.HI R0, RZ, 0xc, R0 ;  /* 0x0000000cff007819 */ /* 0x000fe40000011400 */
[----:B------:R-:W-:Y:S02]  /*0100*/  LEA.HI R6, R4, R4, RZ, 0x4 ;  /* 0x0000000404067211 */ /* 0x000fe400078f20ff */
[----:B------:R-:W-:Y:S02]  /*0110*/  LEA.HI R10, R0, R0, RZ, 0x4 ;  /* 0x00000000000a7211 */ /* 0x000fe400078f20ff */
[----:B------:R-:W-:Y:S02]  /*0120*/  LOP3.LUT R7, R6, 0xfffffff0, RZ, 0xc0, !PT ;  /* 0xfffffff006077812 */ /* 0x000fe400078ec0ff */
[----:B------:R-:W-:Y:S02]  /*0130*/  LOP3.LUT R11, R10, 0xfffffff0, RZ, 0xc0, !PT ;  /* 0xfffffff00a0b7812 */ /* 0x000fe400078ec0ff */
[----:B------:R-:W-:-:S03]  /*0140*/  IADD3 R7, R4, -R7, RZ ;  /* 0x8000000704077210 */ /* 0x000fc60007ffe0ff */
[----:B------:R-:W-:Y:S02]  /*0150*/  IMAD.IADD R13, R0, 0x1, -R11 ;  /* 0x00000001000d7824 */ /* 0x000fe400078e0a0b */
[--C-:B--2---:R-:W-:Y:S02]  /*0160*/  IMAD.WIDE R10, R7, 0x4, R2.reuse ;  /* 0x00000004070a7825 */ /* 0x104fe400078e0202 */
[----:B------:R-:W2:Y:S02]  /*0170*/  LDG.E.128 R4, desc[UR4][R8.64] ;  /* 0x0000000408047981 */ /* 0x000ea4000c1e1d00 */
[----:B------:R-:W-:Y:S02]  /*0180*/  IMAD.WIDE R2, R13, 0x4, R2 ;  /* 0x000000040d027825 */ /* 0x000fe400078e0202 */
[----:B------:R-:W2:Y:S04]  /*0190*/  LDG.E.EL R10, desc[UR4][R10.64] ;  /* 0x000000040a0a7981 */ /* 0x000ea8000c2e1900 */
[----:B------:R-:W3:Y:S04]  /*01a0*/  LDG.E.EL R2, desc[UR4][R2.64] ;  /* 0x0000000402027981 */ /* 0x000ee8000c2e1900 */
[----:B------:R-:W3:Y:S01]  /*01b0*/  LDG.E.128 R12, desc[UR4][R8.64+0x800] ;  /* 0x00080004080c7981 */ /* 0x000ee2000c1e1d00 */
[--C-:B--2---:R-:W-:Y:S01]  /*01c0*/  FADD R4, R4, R10.reuse ;  /* 0x0000000a04047221 */ /* 0x104fe20000000000 */
[--C-:B------:R-:W-:Y:S01]  /*01d0*/  FADD R5, R5, R10.reuse ;  /* 0x0000000a05057221 */ /* 0x100fe20000000000 */
[--C-:B------:R-:W-:Y:S01]  /*01e0*/  FADD R6, R6, R10.reuse ;  /* 0x0000000a06067221 */ /* 0x100fe20000000000 */
[----:B------:R-:W-:Y:S01]  /*01f0*/  FADD R7, R7, R10 ;  /* 0x0000000a07077221 */ /* 0x000fe20000000000 */
[--C-:B---3--:R-:W-:Y:S01]  /*0200*/  FADD R12, R12, R2.reuse ;  /* 0x000000020c0c7221 */ /* 0x108fe20000000000 */
[--C-:B------:R-:W-:Y:S01]  /*0210*/  FADD R13, R13, R2.reuse ;  /* 0x000000020d0d7221 */ /* 0x100fe20000000000 */
[--C-:B------:R-:W-:Y:S01]  /*0220*/  FADD R14, R14, R2.reuse ;  /* 0x000000020e0e7221 */ /* 0x100fe20000000000 */
[----:B------:R-:W-:Y:S01]  /*0230*/  FADD R15, R15, R2 ;  /* 0x000000020f0f7221 */ /* 0x000fe20000000000 */
[----:B------:R-:W-:Y:S04]  /*0240*/  STG.E.128 desc[UR4][R8.64], R4 ;  /* 0x0000000408007986 */ /* 0x000fe8000c101d04 */
[----:B------:R-:W-:Y:S01]  /*0250*/  STG.E.128 desc[UR4][R8.64+0x800], R12 ;  /* 0x0008000c08007986 */ /* 0x000fe2000c101d04 */
[----:B------:R-:W-:Y:S05]  /*0260*/  EXIT ;  /* 0x000000000000794d */ /* 0x000fea0003800000 */
.L_x_0:
[----:B------:R-:W-:-:S00]  /*0270*/  BRA `(.L_x_0) ;  /* 0xfffffffc00fc7947 */ /* 0x000fc0000383ffff */
[----:B------:R-:W-:-:S00]  /*0280*/  NOP ;  /* 0x0000000000007918 */ /* 0x000fc00000000000 */
[----:B------:R-:W-:-:S00]  /*0290*/  NOP ;  /* 0x0000000000007918 */ /* 0x000fc00000000000 */
[----:B------:R-:W-:-:S00]  /*02a0*/  NOP ;  /* 0x0000000000007918 */ /* 0x000fc00000000000 */
[----:B------:R-:W-:-:S00]  /*02b0*/  NOP ;  /* 0x0000000000007918 */ /* 0x000fc00000000000 */
[----:B------:R-:W-:-:S00]  /*02c0*/  NOP ;  /* 0x0000000000007918 */ /* 0x000fc00000000000 */
[----:B------:R-:W-:-:S00]  /*02d0*/  NOP ;  /* 0x0000000000007918 */ /* 0x000fc00000000000 */
[----:B------:R-:W-:-:S00]  /*02e0*/  NOP ;  /* 0x0000000000007918 */ /* 0x000fc00000000000 */
[----:B------:R-:W-:-:S00]  /*02f0*/  NOP ;  /* 0x0000000000007918 */ /* 0x000fc00000000000 */
.L_x_1:


//--------------------- .nv.constant0.triton_poi_fused_convolution_0 --------------------------
	.section	.nv.constant0.triton_poi_fused_convolution_0,"a",@progbits
	.sectionflags	@""
	.align	4
.nv.constant0.triton_poi_fused_convolution_0:
	.zero		548
